//
// Generated by NVIDIA NVVM Compiler
//
// Compiler Build ID: CL-36424714
// Cuda compilation tools, release 13.0, V13.0.88
// Based on NVVM 20.0.0
//

.version 9.0
.target sm_100
.address_size 64

	// .globl	_Z12VecAddKernelPfS_S_i

.visible .entry _Z12VecAddKernelPfS_S_i(
	.param .u64 .ptr .align 1 _Z12VecAddKernelPfS_S_i_param_0,
	.param .u64 .ptr .align 1 _Z12VecAddKernelPfS_S_i_param_1,
	.param .u64 .ptr .align 1 _Z12VecAddKernelPfS_S_i_param_2,
	.param .u32 _Z12VecAddKernelPfS_S_i_param_3
)
{
	.reg .pred 	%p<2>;
	.reg .b32 	%r<3>;
	.reg .b32 	%f<4>;
	.reg .b64 	%rd<11>;

	ld.param.u64 	%rd1, [_Z12VecAddKernelPfS_S_i_param_0];
	ld.param.u64 	%rd2, [_Z12VecAddKernelPfS_S_i_param_1];
	ld.param.u64 	%rd3, [_Z12VecAddKernelPfS_S_i_param_2];
	ld.param.u32 	%r2, [_Z12VecAddKernelPfS_S_i_param_3];
	mov.u32 	%r1, %tid.x;
	setp.ge.s32 	%p1, %r1, %r2;
	@%p1 bra 	$L__BB0_2;
	cvta.to.global.u64 	%rd4, %rd1;
	cvta.to.global.u64 	%rd5, %rd2;
	cvta.to.global.u64 	%rd6, %rd3;
	mul.wide.u32 	%rd7, %r1, 4;
	add.s64 	%rd8, %rd4, %rd7;
	ld.global.f32 	%f1, [%rd8];
	add.s64 	%rd9, %rd5, %rd7;
	ld.global.f32 	%f2, [%rd9];
	add.f32 	%f3, %f1, %f2;
	add.s64 	%rd10, %rd6, %rd7;
	st.global.f32 	[%rd10], %f3;
$L__BB0_2:
	ret;

}


// ===== COMPILED SASS (sm_100) =====

	.target	sm_100

	.elftype	@"ET_EXEC"


//--------------------- .note.nv.tkinfo           --------------------------
	.section	.note.nv.tkinfo,"",@"SHT_NOTE"
	.sectionflags	@"SHF_NOTE_NV_TKINFO"
	.tkinfo
        /*0018*/ 	.word	0x00000002
        /*0030*/ 	.string	""
        /*0030*/ 	.string	"ptxas"
        /*0030*/ 	.string	"Cuda compilation tools, release 13.0, V13.0.88"
        /*0030*/ 	.string	"Build cuda_13.0.r13.0/compiler.36424714_0"
        /*0030*/ 	.string	"-arch sm_100 -m 64 "



//--------------------- .note.nv.cuinfo           --------------------------
	.section	.note.nv.cuinfo,"",@"SHT_NOTE"
	.sectionflags	@"SHF_NOTE_NV_CUINFO"
        /*0018*/ 	.short	0x0002
        /*001a*/ 	.short	0x0064
        /*001c*/ 	.short	0x0082
	.zero		2


//--------------------- .nv.info                  --------------------------
	.section	.nv.info,"",@"SHT_CUDA_INFO"
	.align	4


	//----- nvinfo : EIATTR_REGCOUNT
	.align		4
        /*0000*/ 	.byte	0x04, 0x2f
        /*0002*/ 	.short	(.L_1 - .L_0)
	.align		4
.L_0:
        /*0004*/ 	.word	index@(_Z12VecAddKernelPfS_S_i)
        /*0008*/ 	.word	0x0000000c


	//----- nvinfo : EIATTR_FRAME_SIZE
	.align		4
.L_1:
        /*000c*/ 	.byte	0x04, 0x11
        /*000e*/ 	.short	(.L_3 - .L_2)
	.align		4
.L_2:
        /*0010*/ 	.word	index@(_Z12VecAddKernelPfS_S_i)
        /*0014*/ 	.word	0x00000000


	//----- nvinfo : EIATTR_MIN_STACK_SIZE
	.align		4
.L_3:
        /*0018*/ 	.byte	0x04, 0x12
        /*001a*/ 	.short	(.L_5 - .L_4)
	.align		4
.L_4:
        /*001c*/ 	.word	index@(_Z12VecAddKernelPfS_S_i)
        /*0020*/ 	.word	0x00000000
.L_5:


//--------------------- .nv.compat                --------------------------
	.section	.nv.compat,"",@"SHT_CUDA_COMPAT_INFO"
	.align	4
        /*0000*/ 	.byte	0x02, 0x09, 0x00, 0x00, 0x02, 0x02, 0x01, 0x00, 0x02, 0x05, 0x05, 0x00, 0x03, 0x07, 0x01, 0x01
        /*0010*/ 	.byte	0x02, 0x03, 0x00, 0x00, 0x02, 0x06, 0x01, 0x00, 0x04, 0x0b, 0x08, 0x00, 0x09, 0x00, 0x00, 0x00
        /*0020*/ 	.byte	0x00, 0x00, 0x00, 0x00


//--------------------- .nv.info._Z12VecAddKernelPfS_S_i --------------------------
	.section	.nv.info._Z12VecAddKernelPfS_S_i,"",@"SHT_CUDA_INFO"
	.sectionflags	@""
	.align	4


	//----- nvinfo : EIATTR_CUDA_API_VERSION
	.align		4
        /*0000*/ 	.byte	0x04, 0x37
        /*0002*/ 	.short	(.L_7 - .L_6)
.L_6:
        /*0004*/ 	.word	0x00000082


	//----- nvinfo : EIATTR_KPARAM_INFO
	.align		4
.L_7:
        /*0008*/ 	.byte	0x04, 0x17
        /*000a*/ 	.short	(.L_9 - .L_8)
.L_8:
        /*000c*/ 	.word	0x00000000
        /*0010*/ 	.short	0x0003
        /*0012*/ 	.short	0x0018
        /*0014*/ 	.byte	0x00, 0xf0, 0x11, 0x00


	//----- nvinfo : EIATTR_KPARAM_INFO
	.align		4
.L_9:
        /*0018*/ 	.byte	0x04, 0x17
        /*001a*/ 	.short	(.L_11 - .L_10)
.L_10:
        /*001c*/ 	.word	0x00000000
        /*0020*/ 	.short	0x0002
        /*0022*/ 	.short	0x0010
        /*0024*/ 	.byte	0x00, 0xf5, 0x21, 0x00


	//----- nvinfo : EIATTR_KPARAM_INFO
	.align		4
.L_11:
        /*0028*/ 	.byte	0x04, 0x17
        /*002a*/ 	.short	(.L_13 - .L_12)
.L_12:
        /*002c*/ 	.word	0x00000000
        /*0030*/ 	.short	0x0001
        /*0032*/ 	.short	0x0008
        /*0034*/ 	.byte	0x00, 0xf5, 0x21, 0x00


	//----- nvinfo : EIATTR_KPARAM_INFO
	.align		4
.L_13:
        /*0038*/ 	.byte	0x04, 0x17
        /*003a*/ 	.short	(.L_15 - .L_14)
.L_14:
        /*003c*/ 	.word	0x00000000
        /*0040*/ 	.short	0x0000
        /*0042*/ 	.short	0x0000
        /*0044*/ 	.byte	0x00, 0xf5, 0x21, 0x00


	//----- nvinfo : EIATTR_SPARSE_MMA_MASK
	.align		4
.L_15:
        /*0048*/ 	.byte	0x03, 0x50
        /*004a*/ 	.short	0x0000


	//----- nvinfo : EIATTR_MAXREG_COUNT
	.align		4
        /*004c*/ 	.byte	0x03, 0x1b
        /*004e*/ 	.short	0x00ff


	//----- nvinfo : EIATTR_MERCURY_ISA_VERSION
	.align		4
        /*0050*/ 	.byte	0x03, 0x5f
        /*0052*/ 	.short	0x0101


	//----- nvinfo : EIATTR_VRC_CTA_INIT_COUNT
	.align		4
        /*0054*/ 	.byte	0x02, 0x4a
	.zero		1
	.zero		1


	//----- nvinfo : EIATTR_EXIT_INSTR_OFFSETS
	.align		4
        /*0058*/ 	.byte	0x04, 0x1c
        /*005a*/ 	.short	(.L_17 - .L_16)


	//   ....[0]....
.L_16:
        /*005c*/ 	.word	0x00000040


	//   ....[1]....
        /*0060*/ 	.word	0x00000100


	//----- nvinfo : EIATTR_CBANK_PARAM_SIZE
	.align		4
.L_17:
        /*0064*/ 	.byte	0x03, 0x19
        /*0066*/ 	.short	0x001c


	//----- nvinfo : EIATTR_PARAM_CBANK
	.align		4
        /*0068*/ 	.byte	0x04, 0x0a
        /*006a*/ 	.short	(.L_19 - .L_18)
	.align		4
.L_18:
        /*006c*/ 	.word	index@(.nv.constant0._Z12VecAddKernelPfS_S_i)
        /*0070*/ 	.short	0x0380
        /*0072*/ 	.short	0x001c


	//----- nvinfo : EIATTR_SW_WAR
	.align		4
.L_19:
        /*0074*/ 	.byte	0x04, 0x36
        /*0076*/ 	.short	(.L_21 - .L_20)
.L_20:
        /*0078*/ 	.word	0x00000008
.L_21:


//--------------------- .nv.callgraph             --------------------------
	.section	.nv.callgraph,"",@"SHT_CUDA_CALLGRAPH"
	.align	4
	.sectionentsize	8
	.align		4
        /*0000*/ 	.word	0x00000000
	.align		4
        /*0004*/ 	.word	0xffffffff
	.align		4
        /*0008*/ 	.word	0x00000000
	.align		4
        /*000c*/ 	.word	0xfffffffe
	.align		4
        /*0010*/ 	.word	0x00000000
	.align		4
        /*0014*/ 	.word	0xfffffffd
	.align		4
        /*0018*/ 	.word	0x00000000
	.align		4
        /*001c*/ 	.word	0xfffffffc


//--------------------- .text._Z12VecAddKernelPfS_S_i --------------------------
	.section	.text._Z12VecAddKernelPfS_S_i,"ax",@progbits
	.align	128
        .global         _Z12VecAddKernelPfS_S_i
        .type           _Z12VecAddKernelPfS_S_i,@function
        .size           _Z12VecAddKernelPfS_S_i,(.L_x_1 - _Z12VecAddKernelPfS_S_i)
        .other          _Z12VecAddKernelPfS_S_i,@"STO_CUDA_ENTRY STV_DEFAULT"
_Z12VecAddKernelPfS_S_i:
.text._Z12VecAddKernelPfS_S_i:
[----:B------:R-:W-:Y:S01]  /*0000*/  LDC R1, c[0x0][0x37c] ;  /* 0x0000df00ff017b82 */ /* 0x000fe20000000800 */
[----:B------:R-:W0:Y:S01]  /*0010*/  S2R R9, SR_TID.X ;  /* 0x0000000000097919 */ /* 0x000e220000002100 */
[----:B------:R-:W0:Y:S02]  /*0020*/  LDCU UR4, c[0x0][0x398] ;  /* 0x00007300ff0477ac */ /* 0x000e240008000800 */
[----:B0-----:R-:W-:-:S13]  /*0030*/  ISETP.GE.AND P0, PT, R9, UR4, PT ;  /* 0x0000000409007c0c */ /* 0x001fda000bf06270 */
[----:B------:R-:W-:Y:S05]  /*0040*/  @P0 EXIT ;  /* 0x000000000000094d */ /* 0x000fea0003800000 */
[----:B------:R-:W0:Y:S01]  /*0050*/  LDC.64 R2, c[0x0][0x380] ;  /* 0x0000e000ff027b82 */ /* 0x000e220000000a00 */
[----:B------:R-:W1:Y:S07]  /*0060*/  LDCU.64 UR4, c[0x0][0x358] ;  /* 0x00006b00ff0477ac */ /* 0x000e6e0008000a00 */
[----:B------:R-:W2:Y:S08]  /*0070*/  LDC.64 R4, c[0x0][0x388] ;  /* 0x0000e200ff047b82 */ /* 0x000eb00000000a00 */
[----:B------:R-:W3:Y:S01]  /*0080*/  LDC.64 R6, c[0x0][0x390] ;  /* 0x0000e400ff067b82 */ /* 0x000ee20000000a00 */
[----:B0-----:R-:W-:-:S06]  /*0090*/  IMAD.WIDE.U32 R2, R9, 0x4, R2 ;  /* 0x0000000409027825 */ /* 0x001fcc00078e0002 */
[----:B-1----:R-:W4:Y:S01]  /*00a0*/  LDG.E R2, desc[UR4][R2.64] ;  /* 0x0000000402027981 */ /* 0x002f22000c1e1900 */
[----:B--2---:R-:W-:-:S06]  /*00b0*/  IMAD.WIDE.U32 R4, R9, 0x4, R4 ;  /* 0x0000000409047825 */ /* 0x004fcc00078e0004 */
[----:B------:R-:W4:Y:S01]  /*00c0*/  LDG.E R5, desc[UR4][R4.64] ;  /* 0x0000000404057981 */ /* 0x000f22000c1e1900 */
[----:B---3--:R-:W-:-:S04]  /*00d0*/  IMAD.WIDE.U32 R6, R9, 0x4, R6 ;  /* 0x0000000409067825 */ /* 0x008fc800078e0006 */
[----:B----4-:R-:W-:-:S05]  /*00e0*/  FADD R9, R2, R5 ;  /* 0x0000000502097221 */ /* 0x010fca0000000000 */
[----:B------:R-:W-:Y:S01]  /*00f0*/  STG.E desc[UR4][R6.64], R9 ;  /* 0x0000000906007986 */ /* 0x000fe2000c101904 */
[----:B------:R-:W-:Y:S05]  /*0100*/  EXIT ;  /* 0x000000000000794d */ /* 0x000fea0003800000 */
.L_x_0:
[----:B------:R-:W-:-:S00]  /*0110*/  BRA `(.L_x_0) ;  /* 0xfffffffc00fc7947 */ /* 0x000fc0000383ffff */
[----:B------:R-:W-:-:S00]  /*0120*/  NOP ;  /* 0x0000000000007918 */ /* 0x000fc00000000000 */
        /* <DEDUP_REMOVED lines=13> */
.L_x_1:


//--------------------- .nv.shared.reserved.0     --------------------------
	.section	.nv.shared.reserved.0,"aw",@nobits
	.weak		__nv_reservedSMEM_offset_0_alias
	.size		__nv_reservedSMEM_offset_0_alias, 0, 64
	.other		__nv_reservedSMEM_offset_0_alias,@"STO_CUDA_RESERVED_SHARED STV_DEFAULT"
__nv_reservedSMEM_offset_0_alias:
	.zero		0
	.zero		64


//--------------------- .nv.constant0._Z12VecAddKernelPfS_S_i --------------------------
	.section	.nv.constant0._Z12VecAddKernelPfS_S_i,"a",@progbits
	.sectionflags	@""
	.align	4
.nv.constant0._Z12VecAddKernelPfS_S_i:
	.zero		924


//--------------------- SYMBOLS --------------------------

	.type		.nv.reservedSmem.offset0,@object
	.size		.nv.reservedSmem.offset0,0x4
